//
// Generated by NVIDIA NVVM Compiler
//
// Compiler Build ID: CL-36424714
// Cuda compilation tools, release 13.0, V13.0.88
// Based on NVVM 20.0.0
//

.version 9.0
.target sm_100
.address_size 64

	// .globl	_Z17MatrixMultElementPfS_S_i

.visible .entry _Z17MatrixMultElementPfS_S_i(
	.param .u64 .ptr .align 1 _Z17MatrixMultElementPfS_S_i_param_0,
	.param .u64 .ptr .align 1 _Z17MatrixMultElementPfS_S_i_param_1,
	.param .u64 .ptr .align 1 _Z17MatrixMultElementPfS_S_i_param_2,
	.param .u32 _Z17MatrixMultElementPfS_S_i_param_3
)
{
	.reg .pred 	%p<12>;
	.reg .b32 	%r<91>;
	.reg .b32 	%f<68>;
	.reg .b64 	%rd<69>;

	ld.param.u64 	%rd4, [_Z17MatrixMultElementPfS_S_i_param_0];
	ld.param.u64 	%rd5, [_Z17MatrixMultElementPfS_S_i_param_1];
	ld.param.u64 	%rd3, [_Z17MatrixMultElementPfS_S_i_param_2];
	ld.param.u32 	%r44, [_Z17MatrixMultElementPfS_S_i_param_3];
	cvta.to.global.u64 	%rd1, %rd5;
	cvta.to.global.u64 	%rd2, %rd4;
	mov.u32 	%r45, %ctaid.x;
	mov.u32 	%r46, %ntid.x;
	mul.lo.s32 	%r1, %r45, %r46;
	mov.u32 	%r2, %tid.x;
	add.s32 	%r3, %r1, %r2;
	mov.u32 	%r47, %ctaid.y;
	mov.u32 	%r48, %ntid.y;
	mov.u32 	%r49, %tid.y;
	mad.lo.s32 	%r4, %r47, %r48, %r49;
	max.u32 	%r50, %r4, %r3;
	setp.ge.u32 	%p1, %r50, %r44;
	setp.lt.s32 	%p2, %r44, 1;
	mov.f32 	%f67, 0f00000000;
	or.pred  	%p3, %p1, %p2;
	@%p3 bra 	$L__BB0_12;
	mul.lo.s32 	%r5, %r44, %r4;
	and.b32  	%r6, %r44, 7;
	setp.lt.u32 	%p4, %r44, 8;
	mov.f32 	%f67, 0f00000000;
	mov.b32 	%r89, 0;
	@%p4 bra 	$L__BB0_4;
	and.b32  	%r89, %r44, 2147483640;
	neg.s32 	%r87, %r89;
	add.s32 	%r52, %r2, %r44;
	add.s32 	%r86, %r52, %r1;
	shl.b32 	%r10, %r44, 3;
	shl.b32 	%r53, %r44, 1;
	add.s32 	%r85, %r3, %r53;
	mad.lo.s32 	%r84, %r44, 3, %r3;
	shl.b32 	%r54, %r44, 2;
	add.s32 	%r83, %r3, %r54;
	mad.lo.s32 	%r82, %r44, 5, %r3;
	mad.lo.s32 	%r81, %r44, 6, %r3;
	mad.lo.s32 	%r80, %r44, 7, %r3;
	add.s32 	%r78, %r5, 3;
	mov.f32 	%f67, 0f00000000;
	mov.u32 	%r79, %r3;
$L__BB0_3:
	.pragma "nounroll";
	add.s32 	%r55, %r78, -3;
	mul.wide.u32 	%rd6, %r55, 4;
	add.s64 	%rd7, %rd2, %rd6;
	ld.global.f32 	%f17, [%rd7];
	mul.wide.u32 	%rd8, %r79, 4;
	add.s64 	%rd9, %rd1, %rd8;
	ld.global.f32 	%f18, [%rd9];
	fma.rn.f32 	%f19, %f17, %f18, %f67;
	add.s32 	%r56, %r78, -2;
	mul.wide.u32 	%rd10, %r56, 4;
	add.s64 	%rd11, %rd2, %rd10;
	ld.global.f32 	%f20, [%rd11];
	mul.wide.u32 	%rd12, %r86, 4;
	add.s64 	%rd13, %rd1, %rd12;
	ld.global.f32 	%f21, [%rd13];
	fma.rn.f32 	%f22, %f20, %f21, %f19;
	add.s32 	%r57, %r78, -1;
	mul.wide.u32 	%rd14, %r57, 4;
	add.s64 	%rd15, %rd2, %rd14;
	ld.global.f32 	%f23, [%rd15];
	mul.wide.u32 	%rd16, %r85, 4;
	add.s64 	%rd17, %rd1, %rd16;
	ld.global.f32 	%f24, [%rd17];
	fma.rn.f32 	%f25, %f23, %f24, %f22;
	add.s32 	%r58, %r78, 4;
	mul.wide.u32 	%rd18, %r78, 4;
	add.s64 	%rd19, %rd2, %rd18;
	ld.global.f32 	%f26, [%rd19];
	mul.wide.u32 	%rd20, %r84, 4;
	add.s64 	%rd21, %rd1, %rd20;
	ld.global.f32 	%f27, [%rd21];
	fma.rn.f32 	%f28, %f26, %f27, %f25;
	add.s32 	%r59, %r78, 1;
	mul.wide.u32 	%rd22, %r59, 4;
	add.s64 	%rd23, %rd2, %rd22;
	ld.global.f32 	%f29, [%rd23];
	mul.wide.u32 	%rd24, %r83, 4;
	add.s64 	%rd25, %rd1, %rd24;
	ld.global.f32 	%f30, [%rd25];
	fma.rn.f32 	%f31, %f29, %f30, %f28;
	add.s32 	%r60, %r78, 2;
	mul.wide.u32 	%rd26, %r60, 4;
	add.s64 	%rd27, %rd2, %rd26;
	ld.global.f32 	%f32, [%rd27];
	mul.wide.u32 	%rd28, %r82, 4;
	add.s64 	%rd29, %rd1, %rd28;
	ld.global.f32 	%f33, [%rd29];
	fma.rn.f32 	%f34, %f32, %f33, %f31;
	add.s32 	%r61, %r78, 3;
	mul.wide.u32 	%rd30, %r61, 4;
	add.s64 	%rd31, %rd2, %rd30;
	ld.global.f32 	%f35, [%rd31];
	mul.wide.u32 	%rd32, %r81, 4;
	add.s64 	%rd33, %rd1, %rd32;
	ld.global.f32 	%f36, [%rd33];
	fma.rn.f32 	%f37, %f35, %f36, %f34;
	mul.wide.u32 	%rd34, %r58, 4;
	add.s64 	%rd35, %rd2, %rd34;
	ld.global.f32 	%f38, [%rd35];
	mul.wide.u32 	%rd36, %r80, 4;
	add.s64 	%rd37, %rd1, %rd36;
	ld.global.f32 	%f39, [%rd37];
	fma.rn.f32 	%f67, %f38, %f39, %f37;
	add.s32 	%r87, %r87, 8;
	add.s32 	%r86, %r86, %r10;
	add.s32 	%r85, %r85, %r10;
	add.s32 	%r84, %r84, %r10;
	add.s32 	%r83, %r83, %r10;
	add.s32 	%r82, %r82, %r10;
	add.s32 	%r81, %r81, %r10;
	add.s32 	%r80, %r80, %r10;
	add.s32 	%r79, %r79, %r10;
	add.s32 	%r78, %r78, 8;
	setp.ne.s32 	%p5, %r87, 0;
	@%p5 bra 	$L__BB0_3;
$L__BB0_4:
	setp.eq.s32 	%p6, %r6, 0;
	@%p6 bra 	$L__BB0_12;
	and.b32  	%r39, %r44, 3;
	setp.lt.u32 	%p7, %r6, 4;
	@%p7 bra 	$L__BB0_7;
	add.s32 	%r62, %r89, %r5;
	mul.wide.u32 	%rd38, %r62, 4;
	add.s64 	%rd39, %rd2, %rd38;
	ld.global.f32 	%f41, [%rd39];
	mad.lo.s32 	%r63, %r89, %r44, %r3;
	mul.wide.u32 	%rd40, %r63, 4;
	add.s64 	%rd41, %rd1, %rd40;
	ld.global.f32 	%f42, [%rd41];
	fma.rn.f32 	%f43, %f41, %f42, %f67;
	add.s32 	%r64, %r62, 1;
	mul.wide.u32 	%rd42, %r64, 4;
	add.s64 	%rd43, %rd2, %rd42;
	ld.global.f32 	%f44, [%rd43];
	add.s32 	%r65, %r63, %r44;
	mul.wide.u32 	%rd44, %r65, 4;
	add.s64 	%rd45, %rd1, %rd44;
	ld.global.f32 	%f45, [%rd45];
	fma.rn.f32 	%f46, %f44, %f45, %f43;
	add.s32 	%r66, %r62, 2;
	mul.wide.u32 	%rd46, %r66, 4;
	add.s64 	%rd47, %rd2, %rd46;
	ld.global.f32 	%f47, [%rd47];
	add.s32 	%r67, %r65, %r44;
	mul.wide.u32 	%rd48, %r67, 4;
	add.s64 	%rd49, %rd1, %rd48;
	ld.global.f32 	%f48, [%rd49];
	fma.rn.f32 	%f49, %f47, %f48, %f46;
	add.s32 	%r68, %r62, 3;
	mul.wide.u32 	%rd50, %r68, 4;
	add.s64 	%rd51, %rd2, %rd50;
	ld.global.f32 	%f50, [%rd51];
	add.s32 	%r69, %r67, %r44;
	mul.wide.u32 	%rd52, %r69, 4;
	add.s64 	%rd53, %rd1, %rd52;
	ld.global.f32 	%f51, [%rd53];
	fma.rn.f32 	%f67, %f50, %f51, %f49;
	add.s32 	%r89, %r89, 4;
$L__BB0_7:
	setp.eq.s32 	%p8, %r39, 0;
	@%p8 bra 	$L__BB0_12;
	setp.eq.s32 	%p9, %r39, 1;
	@%p9 bra 	$L__BB0_10;
	add.s32 	%r70, %r89, %r5;
	mul.wide.u32 	%rd54, %r70, 4;
	add.s64 	%rd55, %rd2, %rd54;
	ld.global.f32 	%f53, [%rd55];
	mad.lo.s32 	%r71, %r89, %r44, %r3;
	mul.wide.u32 	%rd56, %r71, 4;
	add.s64 	%rd57, %rd1, %rd56;
	ld.global.f32 	%f54, [%rd57];
	fma.rn.f32 	%f55, %f53, %f54, %f67;
	add.s32 	%r72, %r70, 1;
	mul.wide.u32 	%rd58, %r72, 4;
	add.s64 	%rd59, %rd2, %rd58;
	ld.global.f32 	%f56, [%rd59];
	add.s32 	%r73, %r71, %r44;
	mul.wide.u32 	%rd60, %r73, 4;
	add.s64 	%rd61, %rd1, %rd60;
	ld.global.f32 	%f57, [%rd61];
	fma.rn.f32 	%f67, %f56, %f57, %f55;
	add.s32 	%r89, %r89, 2;
$L__BB0_10:
	and.b32  	%r74, %r44, 1;
	setp.eq.b32 	%p10, %r74, 1;
	not.pred 	%p11, %p10;
	@%p11 bra 	$L__BB0_12;
	add.s32 	%r75, %r89, %r5;
	mul.wide.u32 	%rd62, %r75, 4;
	add.s64 	%rd63, %rd2, %rd62;
	ld.global.f32 	%f58, [%rd63];
	mad.lo.s32 	%r76, %r89, %r44, %r3;
	mul.wide.u32 	%rd64, %r76, 4;
	add.s64 	%rd65, %rd1, %rd64;
	ld.global.f32 	%f59, [%rd65];
	fma.rn.f32 	%f67, %f58, %f59, %f67;
$L__BB0_12:
	cvta.to.global.u64 	%rd66, %rd3;
	mad.lo.s32 	%r77, %r44, %r4, %r3;
	mul.wide.u32 	%rd67, %r77, 4;
	add.s64 	%rd68, %rd66, %rd67;
	st.global.f32 	[%rd68], %f67;
	ret;

}


// ===== COMPILED SASS (sm_100) =====

	.target	sm_100

	.elftype	@"ET_EXEC"


//--------------------- .note.nv.tkinfo           --------------------------
	.section	.note.nv.tkinfo,"",@"SHT_NOTE"
	.sectionflags	@"SHF_NOTE_NV_TKINFO"
	.tkinfo
        /*0018*/ 	.word	0x00000002
        /*0030*/ 	.string	""
        /*0030*/ 	.string	"ptxas"
        /*0030*/ 	.string	"Cuda compilation tools, release 13.0, V13.0.88"
        /*0030*/ 	.string	"Build cuda_13.0.r13.0/compiler.36424714_0"
        /*0030*/ 	.string	"-arch sm_100 -m 64 "



//--------------------- .note.nv.cuinfo           --------------------------
	.section	.note.nv.cuinfo,"",@"SHT_NOTE"
	.sectionflags	@"SHF_NOTE_NV_CUINFO"
        /*0018*/ 	.short	0x0002
        /*001a*/ 	.short	0x0064
        /*001c*/ 	.short	0x0082
	.zero		2


//--------------------- .nv.info                  --------------------------
	.section	.nv.info,"",@"SHT_CUDA_INFO"
	.align	4


	//----- nvinfo : EIATTR_REGCOUNT
	.align		4
        /*0000*/ 	.byte	0x04, 0x2f
        /*0002*/ 	.short	(.L_1 - .L_0)
	.align		4
.L_0:
        /*0004*/ 	.word	index@(_Z17MatrixMultElementPfS_S_i)
        /*0008*/ 	.word	0x00000020


	//----- nvinfo : EIATTR_FRAME_SIZE
	.align		4
.L_1:
        /*000c*/ 	.byte	0x04, 0x11
        /*000e*/ 	.short	(.L_3 - .L_2)
	.align		4
.L_2:
        /*0010*/ 	.word	index@(_Z17MatrixMultElementPfS_S_i)
        /*0014*/ 	.word	0x00000000


	//----- nvinfo : EIATTR_MIN_STACK_SIZE
	.align		4
.L_3:
        /*0018*/ 	.byte	0x04, 0x12
        /*001a*/ 	.short	(.L_5 - .L_4)
	.align		4
.L_4:
        /*001c*/ 	.word	index@(_Z17MatrixMultElementPfS_S_i)
        /*0020*/ 	.word	0x00000000
.L_5:


//--------------------- .nv.compat                --------------------------
	.section	.nv.compat,"",@"SHT_CUDA_COMPAT_INFO"
	.align	4
        /*0000*/ 	.byte	0x02, 0x09, 0x00, 0x00, 0x02, 0x02, 0x01, 0x00, 0x02, 0x05, 0x05, 0x00, 0x03, 0x07, 0x01, 0x01
        /*0010*/ 	.byte	0x02, 0x03, 0x00, 0x00, 0x02, 0x06, 0x01, 0x00, 0x04, 0x0b, 0x08, 0x00, 0x09, 0x00, 0x00, 0x00
        /*0020*/ 	.byte	0x00, 0x00, 0x00, 0x00


//--------------------- .nv.info._Z17MatrixMultElementPfS_S_i --------------------------
	.section	.nv.info._Z17MatrixMultElementPfS_S_i,"",@"SHT_CUDA_INFO"
	.sectionflags	@""
	.align	4


	//----- nvinfo : EIATTR_CUDA_API_VERSION
	.align		4
        /*0000*/ 	.byte	0x04, 0x37
        /*0002*/ 	.short	(.L_7 - .L_6)
.L_6:
        /*0004*/ 	.word	0x00000082


	//----- nvinfo : EIATTR_KPARAM_INFO
	.align		4
.L_7:
        /*0008*/ 	.byte	0x04, 0x17
        /*000a*/ 	.short	(.L_9 - .L_8)
.L_8:
        /*000c*/ 	.word	0x00000000
        /*0010*/ 	.short	0x0003
        /*0012*/ 	.short	0x0018
        /*0014*/ 	.byte	0x00, 0xf0, 0x11, 0x00


	//----- nvinfo : EIATTR_KPARAM_INFO
	.align		4
.L_9:
        /*0018*/ 	.byte	0x04, 0x17
        /*001a*/ 	.short	(.L_11 - .L_10)
.L_10:
        /*001c*/ 	.word	0x00000000
        /*0020*/ 	.short	0x0002
        /*0022*/ 	.short	0x0010
        /*0024*/ 	.byte	0x00, 0xf5, 0x21, 0x00


	//----- nvinfo : EIATTR_KPARAM_INFO
	.align		4
.L_11:
        /*0028*/ 	.byte	0x04, 0x17
        /*002a*/ 	.short	(.L_13 - .L_12)
.L_12:
        /*002c*/ 	.word	0x00000000
        /*0030*/ 	.short	0x0001
        /*0032*/ 	.short	0x0008
        /*0034*/ 	.byte	0x00, 0xf5, 0x21, 0x00


	//----- nvinfo : EIATTR_KPARAM_INFO
	.align		4
.L_13:
        /*0038*/ 	.byte	0x04, 0x17
        /*003a*/ 	.short	(.L_15 - .L_14)
.L_14:
        /*003c*/ 	.word	0x00000000
        /*0040*/ 	.short	0x0000
        /*0042*/ 	.short	0x0000
        /*0044*/ 	.byte	0x00, 0xf5, 0x21, 0x00


	//----- nvinfo : EIATTR_SPARSE_MMA_MASK
	.align		4
.L_15:
        /*0048*/ 	.byte	0x03, 0x50
        /*004a*/ 	.short	0x0000


	//----- nvinfo : EIATTR_MAXREG_COUNT
	.align		4
        /*004c*/ 	.byte	0x03, 0x1b
        /*004e*/ 	.short	0x00ff


	//----- nvinfo : EIATTR_MERCURY_ISA_VERSION
	.align		4
        /*0050*/ 	.byte	0x03, 0x5f
        /*0052*/ 	.short	0x0101


	//----- nvinfo : EIATTR_VRC_CTA_INIT_COUNT
	.align		4
        /*0054*/ 	.byte	0x02, 0x4a
	.zero		1
	.zero		1


	//----- nvinfo : EIATTR_EXIT_INSTR_OFFSETS
	.align		4
        /*0058*/ 	.byte	0x04, 0x1c
        /*005a*/ 	.short	(.L_17 - .L_16)


	//   ....[0]....
.L_16:
        /*005c*/ 	.word	0x00000a80


	//----- nvinfo : EIATTR_CRS_STACK_SIZE
	.align		4
.L_17:
        /*0060*/ 	.byte	0x04, 0x1e
        /*0062*/ 	.short	(.L_19 - .L_18)
.L_18:
        /*0064*/ 	.word	0x00000000


	//----- nvinfo : EIATTR_CBANK_PARAM_SIZE
	.align		4
.L_19:
        /*0068*/ 	.byte	0x03, 0x19
        /*006a*/ 	.short	0x001c


	//----- nvinfo : EIATTR_PARAM_CBANK
	.align		4
        /*006c*/ 	.byte	0x04, 0x0a
        /*006e*/ 	.short	(.L_21 - .L_20)
	.align		4
.L_20:
        /*0070*/ 	.word	index@(.nv.constant0._Z17MatrixMultElementPfS_S_i)
        /*0074*/ 	.short	0x0380
        /*0076*/ 	.short	0x001c


	//----- nvinfo : EIATTR_SW_WAR
	.align		4
.L_21:
        /*0078*/ 	.byte	0x04, 0x36
        /*007a*/ 	.short	(.L_23 - .L_22)
.L_22:
        /*007c*/ 	.word	0x00000008
.L_23:


//--------------------- .nv.callgraph             --------------------------
	.section	.nv.callgraph,"",@"SHT_CUDA_CALLGRAPH"
	.align	4
	.sectionentsize	8
	.align		4
        /*0000*/ 	.word	0x00000000
	.align		4
        /*0004*/ 	.word	0xffffffff
	.align		4
        /*0008*/ 	.word	0x00000000
	.align		4
        /*000c*/ 	.word	0xfffffffe
	.align		4
        /*0010*/ 	.word	0x00000000
	.align		4
        /*0014*/ 	.word	0xfffffffd
	.align		4
        /*0018*/ 	.word	0x00000000
	.align		4
        /*001c*/ 	.word	0xfffffffc


//--------------------- .text._Z17MatrixMultElementPfS_S_i --------------------------
	.section	.text._Z17MatrixMultElementPfS_S_i,"ax",@progbits
	.align	128
        .global         _Z17MatrixMultElementPfS_S_i
        .type           _Z17MatrixMultElementPfS_S_i,@function
        .size           _Z17MatrixMultElementPfS_S_i,(.L_x_6 - _Z17MatrixMultElementPfS_S_i)
        .other          _Z17MatrixMultElementPfS_S_i,@"STO_CUDA_ENTRY STV_DEFAULT"
_Z17MatrixMultElementPfS_S_i:
.text._Z17MatrixMultElementPfS_S_i:
[----:B------:R-:W-:Y:S01]  /*0000*/  LDC R1, c[0x0][0x37c] ;  /* 0x0000df00ff017b82 */ /* 0x000fe20000000800 */
[----:B------:R-:W0:Y:S07]  /*0010*/  S2R R3, SR_TID.Y ;  /* 0x0000000000037919 */ /* 0x000e2e0000002200 */
[----:B------:R-:W1:Y:S01]  /*0020*/  S2UR UR4, SR_CTAID.X ;  /* 0x00000000000479c3 */ /* 0x000e620000002500 */
[----:B------:R-:W1:Y:S01]  /*0030*/  LDCU UR5, c[0x0][0x360] ;  /* 0x00006c00ff0577ac */ /* 0x000e620008000800 */
[----:B------:R-:W-:Y:S01]  /*0040*/  BSSY.RECONVERGENT B0, `(.L_x_0) ;  /* 0x000009f000007945 */ /* 0x000fe20003800200 */
[----:B------:R-:W2:Y:S01]  /*0050*/  S2R R7, SR_TID.X ;  /* 0x0000000000077919 */ /* 0x000ea20000002100 */
[----:B------:R-:W-:-:S04]  /*0060*/  HFMA2 R26, -RZ, RZ, 0, 0 ;  /* 0x00000000ff1a7431 */ /* 0x000fc800000001ff */
[----:B------:R-:W0:Y:S08]  /*0070*/  S2UR UR6, SR_CTAID.Y ;  /* 0x00000000000679c3 */ /* 0x000e300000002600 */
[----:B------:R-:W0:Y:S08]  /*0080*/  LDC R2, c[0x0][0x364] ;  /* 0x0000d900ff027b82 */ /* 0x000e300000000800 */
[----:B------:R-:W3:Y:S01]  /*0090*/  LDC R0, c[0x0][0x398] ;  /* 0x0000e600ff007b82 */ /* 0x000ee20000000800 */
[----:B-1----:R-:W-:Y:S01]  /*00a0*/  UIMAD UR4, UR4, UR5, URZ ;  /* 0x00000005040472a4 */ /* 0x002fe2000f8e02ff */
[----:B0-----:R-:W-:-:S05]  /*00b0*/  IMAD R2, R2, UR6, R3 ;  /* 0x0000000602027c24 */ /* 0x001fca000f8e0203 */
[----:B--2---:R-:W-:Y:S01]  /*00c0*/  IADD3 R3, PT, PT, R7, UR4, RZ ;  /* 0x0000000407037c10 */ /* 0x004fe2000fffe0ff */
[----:B------:R-:W0:Y:S03]  /*00d0*/  LDCU.64 UR6, c[0x0][0x358] ;  /* 0x00006b00ff0677ac */ /* 0x000e260008000a00 */
[----:B------:R-:W-:Y:S02]  /*00e0*/  VIMNMX.U32 R5, PT, PT, R3, R2, !PT ;  /* 0x0000000203057248 */ /* 0x000fe40007fe0000 */
[----:B---3--:R-:W-:-:S04]  /*00f0*/  ISETP.GE.AND P0, PT, R0, 0x1, PT ;  /* 0x000000010000780c */ /* 0x008fc80003f06270 */
[----:B------:R-:W-:-:S13]  /*0100*/  ISETP.GE.U32.OR P0, PT, R5, R0, !P0 ;  /* 0x000000000500720c */ /* 0x000fda0004706470 */
[----:B0-----:R-:W-:Y:S05]  /*0110*/  @P0 BRA `(.L_x_1) ;  /* 0x0000000800440947 */ /* 0x001fea0003800000 */
[C---:B------:R-:W-:Y:S02]  /*0120*/  ISETP.GE.U32.AND P1, PT, R0.reuse, 0x8, PT ;  /* 0x000000080000780c */ /* 0x040fe40003f26070 */
[----:B------:R-:W-:Y:S02]  /*0130*/  LOP3.LUT R5, R0, 0x7, RZ, 0xc0, !PT ;  /* 0x0000000700057812 */ /* 0x000fe400078ec0ff */
[----:B------:R-:W-:Y:S02]  /*0140*/  MOV R26, RZ ;  /* 0x000000ff001a7202 */ /* 0x000fe40000000f00 */
[----:B------:R-:W-:Y:S02]  /*0150*/  ISETP.NE.AND P0, PT, R5, RZ, PT ;  /* 0x000000ff0500720c */ /* 0x000fe40003f05270 */
[----:B------:R-:W-:-:S05]  /*0160*/  MOV R6, RZ ;  /* 0x000000ff00067202 */ /* 0x000fca0000000f00 */
[----:B------:R-:W-:Y:S06]  /*0170*/  @!P1 BRA `(.L_x_2) ;  /* 0x0000000400249947 */ /* 0x000fec0003800000 */
[C---:B------:R-:W-:Y:S01]  /*0180*/  LOP3.LUT R6, R0.reuse, 0x7ffffff8, RZ, 0xc0, !PT ;  /* 0x7ffffff800067812 */ /* 0x040fe200078ec0ff */
[C---:B------:R-:W-:Y:S01]  /*0190*/  IMAD R8, R0.reuse, 0x3, R3 ;  /* 0x0000000300087824 */ /* 0x040fe200078e0203 */
[C---:B------:R-:W-:Y:S01]  /*01a0*/  IADD3 R4, PT, PT, R0.reuse, UR4, R7 ;  /* 0x0000000400047c10 */ /* 0x040fe2000fffe007 */
[C-C-:B------:R-:W-:Y:S01]  /*01b0*/  IMAD R10, R0.reuse, 0x5, R3.reuse ;  /* 0x00000005000a7824 */ /* 0x140fe200078e0203 */
[CC--:B------:R-:W-:Y:S01]  /*01c0*/  LEA R7, R0.reuse, R3.reuse, 0x1 ;  /* 0x0000000300077211 */ /* 0x0c0fe200078e08ff */
[C-C-:B------:R-:W-:Y:S01]  /*01d0*/  IMAD R11, R0.reuse, 0x6, R3.reuse ;  /* 0x00000006000b7824 */ /* 0x140fe200078e0203 */
[CC--:B------:R-:W-:Y:S01]  /*01e0*/  LEA R9, R0.reuse, R3.reuse, 0x2 ;  /* 0x0000000300097211 */ /* 0x0c0fe200078e10ff */
[----:B------:R-:W-:Y:S01]  /*01f0*/  IMAD R18, R0, 0x7, R3 ;  /* 0x0000000700127824 */ /* 0x000fe200078e0203 */
[----:B------:R-:W-:Y:S01]  /*0200*/  MOV R26, RZ ;  /* 0x000000ff001a7202 */ /* 0x000fe20000000f00 */
[----:B------:R-:W-:Y:S01]  /*0210*/  IMAD R20, R2, R0, 0x3 ;  /* 0x0000000302147424 */ /* 0x000fe200078e0200 */
[----:B------:R-:W-:-:S02]  /*0220*/  MOV R19, R3 ;  /* 0x0000000300137202 */ /* 0x000fc40000000f00 */
[----:B------:R-:W-:-:S07]  /*0230*/  IADD3 R21, PT, PT, -R6, RZ, RZ ;  /* 0x000000ff06157210 */ /* 0x000fce0007ffe1ff */
.L_x_3:
[----:B------:R-:W0:Y:S01]  /*0240*/  LDC.64 R12, c[0x0][0x380] ;  /* 0x0000e000ff0c7b82 */ /* 0x000e220000000a00 */
[C---:B------:R-:W-:Y:S02]  /*0250*/  IADD3 R25, PT, PT, R20.reuse, -0x3, RZ ;  /* 0xfffffffd14197810 */ /* 0x040fe40007ffe0ff */
[----:B------:R-:W-:-:S05]  /*0260*/  IADD3 R23, PT, PT, R20, -0x2, RZ ;  /* 0xfffffffe14177810 */ /* 0x000fca0007ffe0ff */
[----:B------:R-:W1:Y:S01]  /*0270*/  LDC.64 R14, c[0x0][0x388] ;  /* 0x0000e200ff0e7b82 */ /* 0x000e620000000a00 */
[----:B0-----:R-:W-:-:S04]  /*0280*/  IMAD.WIDE.U32 R24, R25, 0x4, R12 ;  /* 0x0000000419187825 */ /* 0x001fc800078e000c */
[----:B------:R-:W-:Y:S02]  /*0290*/  IMAD.WIDE.U32 R22, R23, 0x4, R12 ;  /* 0x0000000417167825 */ /* 0x000fe400078e000c */
[----:B------:R-:W2:Y:S02]  /*02a0*/  LDG.E R25, desc[UR6][R24.64] ;  /* 0x0000000618197981 */ /* 0x000ea4000c1e1900 */
[--C-:B-1----:R-:W-:Y:S02]  /*02b0*/  IMAD.WIDE.U32 R16, R19, 0x4, R14.reuse ;  /* 0x0000000413107825 */ /* 0x102fe400078e000e */
[----:B------:R-:W3:Y:S04]  /*02c0*/  LDG.E R27, desc[UR6][R22.64] ;  /* 0x00000006161b7981 */ /* 0x000ee8000c1e1900 */
[----:B------:R0:W2:Y:S02]  /*02d0*/  LDG.E R29, desc[UR6][R16.64] ;  /* 0x00000006101d7981 */ /* 0x0000a4000c1e1900 */
[----:B0-----:R-:W-:-:S05]  /*02e0*/  IMAD.WIDE.U32 R16, R4, 0x4, R14 ;  /* 0x0000000404107825 */ /* 0x001fca00078e000e */
[----:B------:R0:W3:Y:S01]  /*02f0*/  LDG.E R28, desc[UR6][R16.64] ;  /* 0x00000006101c7981 */ /* 0x0000e2000c1e1900 */
[----:B------:R-:W-:-:S05]  /*0300*/  IADD3 R23, PT, PT, R20, -0x1, RZ ;  /* 0xffffffff14177810 */ /* 0x000fca0007ffe0ff */
[----:B------:R-:W-:-:S04]  /*0310*/  IMAD.WIDE.U32 R22, R23, 0x4, R12 ;  /* 0x0000000417167825 */ /* 0x000fc800078e000c */
[----:B0-----:R-:W-:-:S04]  /*0320*/  IMAD.WIDE.U32 R16, R7, 0x4, R14 ;  /* 0x0000000407107825 */ /* 0x001fc800078e000e */
[----:B--2---:R-:W-:Y:S02]  /*0330*/  FFMA R29, R25, R29, R26 ;  /* 0x0000001d191d7223 */ /* 0x004fe4000000001a */
[----:B------:R0:W2:Y:S04]  /*0340*/  LDG.E R26, desc[UR6][R22.64] ;  /* 0x00000006161a7981 */ /* 0x0000a8000c1e1900 */
[----:B------:R1:W2:Y:S01]  /*0350*/  LDG.E R25, desc[UR6][R16.64] ;  /* 0x0000000610197981 */ /* 0x0002a2000c1e1900 */
[----:B0-----:R-:W-:-:S04]  /*0360*/  IMAD.WIDE.U32 R22, R20, 0x4, R12 ;  /* 0x0000000414167825 */ /* 0x001fc800078e000c */
[----:B-1----:R-:W-:-:S04]  /*0370*/  IMAD.WIDE.U32 R16, R8, 0x4, R14 ;  /* 0x0000000408107825 */ /* 0x002fc800078e000e */
[----:B---3--:R-:W-:Y:S01]  /*0380*/  FFMA R27, R27, R28, R29 ;  /* 0x0000001c1b1b7223 */ /* 0x008fe2000000001d */
[----:B------:R-:W3:Y:S04]  /*0390*/  LDG.E R24, desc[UR6][R22.64] ;  /* 0x0000000616187981 */ /* 0x000ee8000c1e1900 */
[----:B------:R0:W3:Y:S01]  /*03a0*/  LDG.E R28, desc[UR6][R16.64] ;  /* 0x00000006101c7981 */ /* 0x0000e2000c1e1900 */
[----:B------:R-:W-:-:S05]  /*03b0*/  IADD3 R29, PT, PT, R20, 0x2, RZ ;  /* 0x00000002141d7810 */ /* 0x000fca0007ffe0ff */
[----:B0-----:R-:W-:Y:S01]  /*03c0*/  IMAD.WIDE.U32 R16, R29, 0x4, R12 ;  /* 0x000000041d107825 */ /* 0x001fe200078e000c */
[----:B------:R-:W-:-:S04]  /*03d0*/  IADD3 R29, PT, PT, R20, 0x3, RZ ;  /* 0x00000003141d7810 */ /* 0x000fc80007ffe0ff */
[----:B------:R0:W4:Y:S02]  /*03e0*/  LDG.E R23, desc[UR6][R16.64] ;  /* 0x0000000610177981 */ /* 0x000124000c1e1900 */
[----:B0-----:R-:W-:-:S04]  /*03f0*/  IMAD.WIDE.U32 R16, R10, 0x4, R14 ;  /* 0x000000040a107825 */ /* 0x001fc800078e000e */
[----:B--2---:R-:W-:Y:S01]  /*0400*/  FFMA R25, R26, R25, R27 ;  /* 0x000000191a197223 */ /* 0x004fe2000000001b */
[----:B------:R-:W-:-:S03]  /*0410*/  IADD3 R27, PT, PT, R20, 0x1, RZ ;  /* 0x00000001141b7810 */ /* 0x000fc60007ffe0ff */
[----:B---3--:R-:W-:Y:S02]  /*0420*/  FFMA R22, R24, R28, R25 ;  /* 0x0000001c18167223 */ /* 0x008fe40000000019 */
[----:B------:R-:W-:-:S06]  /*0430*/  IMAD.WIDE.U32 R24, R27, 0x4, R12 ;  /* 0x000000041b187825 */ /* 0x000fcc00078e000c */
[----:B------:R-:W2:Y:S01]  /*0440*/  LDG.E R25, desc[UR6][R24.64] ;  /* 0x0000000618197981 */ /* 0x000ea2000c1e1900 */
[----:B------:R-:W-:-:S06]  /*0450*/  IMAD.WIDE.U32 R26, R9, 0x4, R14 ;  /* 0x00000004091a7825 */ /* 0x000fcc00078e000e */
[----:B------:R-:W2:Y:S04]  /*0460*/  LDG.E R26, desc[UR6][R26.64] ;  /* 0x000000061a1a7981 */ /* 0x000ea8000c1e1900 */
[----:B------:R0:W4:Y:S02]  /*0470*/  LDG.E R24, desc[UR6][R16.64] ;  /* 0x0000000610187981 */ /* 0x000124000c1e1900 */
[----:B0-----:R-:W-:Y:S01]  /*0480*/  IMAD.WIDE.U32 R16, R29, 0x4, R12 ;  /* 0x000000041d107825 */ /* 0x001fe200078e000c */
[----:B------:R-:W-:-:S05]  /*0490*/  IADD3 R29, PT, PT, R20, 0x4, RZ ;  /* 0x00000004141d7810 */ /* 0x000fca0007ffe0ff */
[----:B------:R-:W-:Y:S01]  /*04a0*/  IMAD.WIDE.U32 R12, R29, 0x4, R12 ;  /* 0x000000041d0c7825 */ /* 0x000fe200078e000c */
[----:B------:R-:W3:Y:S04]  /*04b0*/  LDG.E R16, desc[UR6][R16.64] ;  /* 0x0000000610107981 */ /* 0x000ee8000c1e1900 */
[----:B------:R0:W5:Y:S02]  /*04c0*/  LDG.E R28, desc[UR6][R12.64] ;  /* 0x000000060c1c7981 */ /* 0x000164000c1e1900 */
[----:B0-----:R-:W-:-:S04]  /*04d0*/  IMAD.WIDE.U32 R12, R11, 0x4, R14 ;  /* 0x000000040b0c7825 */ /* 0x001fc800078e000e */
[----:B------:R-:W-:Y:S01]  /*04e0*/  IMAD.WIDE.U32 R14, R18, 0x4, R14 ;  /* 0x00000004120e7825 */ /* 0x000fe200078e000e */
[----:B------:R-:W3:Y:S05]  /*04f0*/  LDG.E R29, desc[UR6][R12.64] ;  /* 0x000000060c1d7981 */ /* 0x000eea000c1e1900 */
[----:B------:R-:W5:Y:S01]  /*0500*/  LDG.E R14, desc[UR6][R14.64] ;  /* 0x000000060e0e7981 */ /* 0x000f62000c1e1900 */
[----:B------:R-:W-:-:S04]  /*0510*/  IADD3 R21, PT, PT, R21, 0x8, RZ ;  /* 0x0000000815157810 */ /* 0x000fc80007ffe0ff */
[----:B------:R-:W-:Y:S02]  /*0520*/  ISETP.NE.AND P1, PT, R21, RZ, PT ;  /* 0x000000ff1500720c */ /* 0x000fe40003f25270 */
[----:B------:R-:W-:Y:S02]  /*0530*/  IADD3 R20, PT, PT, R20, 0x8, RZ ;  /* 0x0000000814147810 */ /* 0x000fe40007ffe0ff */
[C---:B------:R-:W-:Y:S02]  /*0540*/  LEA R4, R0.reuse, R4, 0x3 ;  /* 0x0000000400047211 */ /* 0x040fe400078e18ff */
[C---:B------:R-:W-:Y:S02]  /*0550*/  LEA R7, R0.reuse, R7, 0x3 ;  /* 0x0000000700077211 */ /* 0x040fe400078e18ff */
[C---:B------:R-:W-:Y:S02]  /*0560*/  LEA R8, R0.reuse, R8, 0x3 ;  /* 0x0000000800087211 */ /* 0x040fe400078e18ff */
[----:B------:R-:W-:-:S02]  /*0570*/  LEA R9, R0, R9, 0x3 ;  /* 0x0000000900097211 */ /* 0x000fc400078e18ff */
[C---:B------:R-:W-:Y:S02]  /*0580*/  LEA R10, R0.reuse, R10, 0x3 ;  /* 0x0000000a000a7211 */ /* 0x040fe400078e18ff */
[C---:B------:R-:W-:Y:S02]  /*0590*/  LEA R11, R0.reuse, R11, 0x3 ;  /* 0x0000000b000b7211 */ /* 0x040fe400078e18ff */
[C---:B------:R-:W-:Y:S02]  /*05a0*/  LEA R18, R0.reuse, R18, 0x3 ;  /* 0x0000001200127211 */ /* 0x040fe400078e18ff */
[----:B------:R-:W-:Y:S01]  /*05b0*/  LEA R19, R0, R19, 0x3 ;  /* 0x0000001300137211 */ /* 0x000fe200078e18ff */
[----:B--2---:R-:W-:-:S04]  /*05c0*/  FFMA R22, R25, R26, R22 ;  /* 0x0000001a19167223 */ /* 0x004fc80000000016 */
[----:B----4-:R-:W-:-:S04]  /*05d0*/  FFMA R23, R23, R24, R22 ;  /* 0x0000001817177223 */ /* 0x010fc80000000016 */
[----:B---3--:R-:W-:-:S04]  /*05e0*/  FFMA R23, R16, R29, R23 ;  /* 0x0000001d10177223 */ /* 0x008fc80000000017 */
[----:B-----5:R-:W-:Y:S01]  /*05f0*/  FFMA R26, R28, R14, R23 ;  /* 0x0000000e1c1a7223 */ /* 0x020fe20000000017 */
[----:B------:R-:W-:Y:S06]  /*0600*/  @P1 BRA `(.L_x_3) ;  /* 0xfffffffc000c1947 */ /* 0x000fec000383ffff */
.L_x_2:
[----:B------:R-:W-:Y:S05]  /*0610*/  @!P0 BRA `(.L_x_1) ;  /* 0x0000000400048947 */ /* 0x000fea0003800000 */
[----:B------:R-:W-:Y:S02]  /*0620*/  ISETP.GE.U32.AND P0, PT, R5, 0x4, PT ;  /* 0x000000040500780c */ /* 0x000fe40003f06070 */
[----:B------:R-:W-:-:S04]  /*0630*/  LOP3.LUT R20, R0, 0x3, RZ, 0xc0, !PT ;  /* 0x0000000300147812 */ /* 0x000fc800078ec0ff */
[----:B------:R-:W-:-:S07]  /*0640*/  ISETP.NE.AND P1, PT, R20, RZ, PT ;  /* 0x000000ff1400720c */ /* 0x000fce0003f25270 */
[----:B------:R-:W-:Y:S06]  /*0650*/  @!P0 BRA `(.L_x_4) ;  /* 0x00000000007c8947 */ /* 0x000fec0003800000 */
[----:B------:R-:W0:Y:S01]  /*0660*/  LDC.64 R4, c[0x0][0x388] ;  /* 0x0000e200ff047b82 */ /* 0x000e220000000a00 */
[-C--:B------:R-:W-:Y:S02]  /*0670*/  IMAD R11, R2, R0.reuse, R6 ;  /* 0x00000000020b7224 */ /* 0x080fe400078e0206 */
[----:B------:R-:W-:-:S03]  /*0680*/  IMAD R13, R6, R0, R3 ;  /* 0x00000000060d7224 */ /* 0x000fc600078e0203 */
[C---:B------:R-:W-:Y:S02]  /*0690*/  IADD3 R19, PT, PT, R11.reuse, 0x1, RZ ;  /* 0x000000010b137810 */ /* 0x040fe40007ffe0ff */
[----:B------:R-:W1:Y:S01]  /*06a0*/  LDC.64 R8, c[0x0][0x380] ;  /* 0x0000e000ff087b82 */ /* 0x000e620000000a00 */
[C---:B------:R-:W-:Y:S02]  /*06b0*/  IADD3 R21, PT, PT, R11.reuse, 0x2, RZ ;  /* 0x000000020b157810 */ /* 0x040fe40007ffe0ff */
[----:B------:R-:W-:Y:S01]  /*06c0*/  IADD3 R27, PT, PT, R11, 0x3, RZ ;  /* 0x000000030b1b7810 */ /* 0x000fe20007ffe0ff */
[C---:B0-----:R-:W-:Y:S01]  /*06d0*/  IMAD.WIDE.U32 R16, R13.reuse, 0x4, R4 ;  /* 0x000000040d107825 */ /* 0x041fe200078e0004 */
[----:B------:R-:W-:-:S04]  /*06e0*/  IADD3 R13, PT, PT, R13, R0, RZ ;  /* 0x000000000d0d7210 */ /* 0x000fc80007ffe0ff */
[-C--:B------:R-:W-:Y:S01]  /*06f0*/  IADD3 R25, PT, PT, R13, R0.reuse, RZ ;  /* 0x000000000d197210 */ /* 0x080fe20007ffe0ff */
[--C-:B-1----:R-:W-:Y:S01]  /*0700*/  IMAD.WIDE.U32 R22, R11, 0x4, R8.reuse ;  /* 0x000000040b167825 */ /* 0x102fe200078e0008 */
[----:B------:R-:W2:Y:S03]  /*0710*/  LDG.E R16, desc[UR6][R16.64] ;  /* 0x0000000610107981 */ /* 0x000ea6000c1e1900 */
[----:B------:R-:W-:Y:S01]  /*0720*/  IMAD.WIDE.U32 R18, R19, 0x4, R8 ;  /* 0x0000000413127825 */ /* 0x000fe200078e0008 */
[----:B------:R-:W2:Y:S03]  /*0730*/  LDG.E R7, desc[UR6][R22.64] ;  /* 0x0000000616077981 */ /* 0x000ea6000c1e1900 */
[----:B------:R-:W-:Y:S02]  /*0740*/  IMAD.WIDE.U32 R14, R13, 0x4, R4 ;  /* 0x000000040d0e7825 */ /* 0x000fe400078e0004 */
[----:B------:R-:W3:Y:S02]  /*0750*/  LDG.E R18, desc[UR6][R18.64] ;  /* 0x0000000612127981 */ /* 0x000ee4000c1e1900 */
[----:B------:R-:W-:Y:S01]  /*0760*/  IMAD.WIDE.U32 R12, R21, 0x4, R8 ;  /* 0x00000004150c7825 */ /* 0x000fe200078e0008 */
[C---:B------:R-:W-:Y:S01]  /*0770*/  IADD3 R21, PT, PT, R25.reuse, R0, RZ ;  /* 0x0000000019157210 */ /* 0x040fe20007ffe0ff */
[----:B------:R-:W3:Y:S02]  /*0780*/  LDG.E R14, desc[UR6][R14.64] ;  /* 0x000000060e0e7981 */ /* 0x000ee4000c1e1900 */
[----:B------:R-:W-:-:S02]  /*0790*/  IMAD.WIDE.U32 R10, R25, 0x4, R4 ;  /* 0x00000004190a7825 */ /* 0x000fc400078e0004 */
[----:B------:R-:W4:Y:S02]  /*07a0*/  LDG.E R12, desc[UR6][R12.64] ;  /* 0x000000060c0c7981 */ /* 0x000f24000c1e1900 */
[----:B------:R-:W-:Y:S02]  /*07b0*/  IMAD.WIDE.U32 R8, R27, 0x4, R8 ;  /* 0x000000041b087825 */ /* 0x000fe400078e0008 */
[----:B------:R-:W4:Y:S02]  /*07c0*/  LDG.E R10, desc[UR6][R10.64] ;  /* 0x000000060a0a7981 */ /* 0x000f24000c1e1900 */
[----:B------:R-:W-:Y:S02]  /*07d0*/  IMAD.WIDE.U32 R4, R21, 0x4, R4 ;  /* 0x0000000415047825 */ /* 0x000fe400078e0004 */
[----:B------:R-:W5:Y:S04]  /*07e0*/  LDG.E R8, desc[UR6][R8.64] ;  /* 0x0000000608087981 */ /* 0x000f68000c1e1900 */
[----:B------:R-:W5:Y:S01]  /*07f0*/  LDG.E R4, desc[UR6][R4.64] ;  /* 0x0000000604047981 */ /* 0x000f62000c1e1900 */
[----:B------:R-:W-:Y:S01]  /*0800*/  IADD3 R6, PT, PT, R6, 0x4, RZ ;  /* 0x0000000406067810 */ /* 0x000fe20007ffe0ff */
[----:B--2---:R-:W-:-:S04]  /*0810*/  FFMA R7, R7, R16, R26 ;  /* 0x0000001007077223 */ /* 0x004fc8000000001a */
[----:B---3--:R-:W-:-:S04]  /*0820*/  FFMA R7, R18, R14, R7 ;  /* 0x0000000e12077223 */ /* 0x008fc80000000007 */
[----:B----4-:R-:W-:-:S04]  /*0830*/  FFMA R7, R12, R10, R7 ;  /* 0x0000000a0c077223 */ /* 0x010fc80000000007 */
[----:B-----5:R-:W-:-:S07]  /*0840*/  FFMA R26, R8, R4, R7 ;  /* 0x00000004081a7223 */ /* 0x020fce0000000007 */
.L_x_4:
[----:B------:R-:W-:Y:S05]  /*0850*/  @!P1 BRA `(.L_x_1) ;  /* 0x0000000000749947 */ /* 0x000fea0003800000 */
[----:B------:R-:W0:Y:S01]  /*0860*/  LDC.64 R10, c[0x0][0x388] ;  /* 0x0000e200ff0a7b82 */ /* 0x000e220000000a00 */
[----:B------:R-:W-:Y:S02]  /*0870*/  ISETP.NE.AND P0, PT, R20, 0x1, PT ;  /* 0x000000011400780c */ /* 0x000fe40003f05270 */
[----:B------:R-:W-:-:S04]  /*0880*/  LOP3.LUT R7, R0, 0x1, RZ, 0xc0, !PT ;  /* 0x0000000100077812 */ /* 0x000fc800078ec0ff */
[----:B------:R-:W-:Y:S01]  /*0890*/  ISETP.NE.U32.AND P1, PT, R7, 0x1, PT ;  /* 0x000000010700780c */ /* 0x000fe20003f25070 */
[----:B------:R-:W1:Y:S06]  /*08a0*/  LDC.64 R14, c[0x0][0x380] ;  /* 0x0000e000ff0e7b82 */ /* 0x000e6c0000000a00 */
[-C--:B------:R-:W-:Y:S02]  /*08b0*/  @P0 IMAD R7, R2, R0.reuse, R6 ;  /* 0x0000000002070224 */ /* 0x080fe400078e0206 */
[----:B------:R-:W2:Y:S01]  /*08c0*/  LDC.64 R8, c[0x0][0x380] ;  /* 0x0000e000ff087b82 */ /* 0x000ea20000000a00 */
[C---:B------:R-:W-:Y:S01]  /*08d0*/  @P0 IMAD R13, R6.reuse, R0, R3 ;  /* 0x00000000060d0224 */ /* 0x040fe200078e0203 */
[----:B------:R-:W-:-:S02]  /*08e0*/  @P0 IADD3 R6, PT, PT, R6, 0x2, RZ ;  /* 0x0000000206060810 */ /* 0x000fc40007ffe0ff */
[----:B------:R-:W-:Y:S02]  /*08f0*/  @P0 IADD3 R19, PT, PT, R7, 0x1, RZ ;  /* 0x0000000107130810 */ /* 0x000fe40007ffe0ff */
[C---:B------:R-:W-:Y:S02]  /*0900*/  @P0 IADD3 R21, PT, PT, R13.reuse, R0, RZ ;  /* 0x000000000d150210 */ /* 0x040fe40007ffe0ff */
[----:B------:R-:W3:Y:S01]  /*0910*/  LDC.64 R4, c[0x0][0x388] ;  /* 0x0000e200ff047b82 */ /* 0x000ee20000000a00 */
[----:B0-----:R-:W-:-:S04]  /*0920*/  @P0 IMAD.WIDE.U32 R12, R13, 0x4, R10 ;  /* 0x000000040d0c0825 */ /* 0x001fc800078e000a */
[----:B------:R-:W-:Y:S02]  /*0930*/  @P0 IMAD.WIDE.U32 R10, R21, 0x4, R10 ;  /* 0x00000004150a0825 */ /* 0x000fe400078e000a */
[----:B------:R-:W4:Y:S02]  /*0940*/  @P0 LDG.E R12, desc[UR6][R12.64] ;  /* 0x000000060c0c0981 */ /* 0x000f24000c1e1900 */
[--C-:B-1----:R-:W-:Y:S02]  /*0950*/  @P0 IMAD.WIDE.U32 R16, R7, 0x4, R14.reuse ;  /* 0x0000000407100825 */ /* 0x102fe400078e000e */
[----:B------:R-:W5:Y:S02]  /*0960*/  @P0 LDG.E R10, desc[UR6][R10.64] ;  /* 0x000000060a0a0981 */ /* 0x000f64000c1e1900 */
[----:B------:R-:W-:Y:S02]  /*0970*/  @P0 IMAD.WIDE.U32 R14, R19, 0x4, R14 ;  /* 0x00000004130e0825 */ /* 0x000fe400078e000e */
[----:B------:R-:W4:Y:S02]  /*0980*/  @P0 LDG.E R7, desc[UR6][R16.64] ;  /* 0x0000000610070981 */ /* 0x000f24000c1e1900 */
[----:B------:R-:W-:-:S02]  /*0990*/  @!P1 IMAD R19, R2, R0, R6 ;  /* 0x0000000002139224 */ /* 0x000fc400078e0206 */
[----:B------:R-:W-:Y:S01]  /*09a0*/  @!P1 IMAD R21, R6, R0, R3 ;  /* 0x0000000006159224 */ /* 0x000fe200078e0203 */
[----:B------:R-:W5:Y:S01]  /*09b0*/  @P0 LDG.E R14, desc[UR6][R14.64] ;  /* 0x000000060e0e0981 */ /* 0x000f62000c1e1900 */
[----:B--2---:R-:W-:-:S04]  /*09c0*/  @!P1 IMAD.WIDE.U32 R8, R19, 0x4, R8 ;  /* 0x0000000413089825 */ /* 0x004fc800078e0008 */
[----:B---3--:R-:W-:Y:S02]  /*09d0*/  @!P1 IMAD.WIDE.U32 R4, R21, 0x4, R4 ;  /* 0x0000000415049825 */ /* 0x008fe400078e0004 */
[----:B------:R-:W2:Y:S04]  /*09e0*/  @!P1 LDG.E R9, desc[UR6][R8.64] ;  /* 0x0000000608099981 */ /* 0x000ea8000c1e1900 */
[----:B------:R-:W2:Y:S01]  /*09f0*/  @!P1 LDG.E R4, desc[UR6][R4.64] ;  /* 0x0000000604049981 */ /* 0x000ea2000c1e1900 */
[----:B----4-:R-:W-:-:S04]  /*0a00*/  @P0 FFMA R7, R7, R12, R26 ;  /* 0x0000000c07070223 */ /* 0x010fc8000000001a */
[----:B-----5:R-:W-:-:S04]  /*0a10*/  @P0 FFMA R26, R14, R10, R7 ;  /* 0x0000000a0e1a0223 */ /* 0x020fc80000000007 */
[----:B--2---:R-:W-:-:S07]  /*0a20*/  @!P1 FFMA R26, R9, R4, R26 ;  /* 0x00000004091a9223 */ /* 0x004fce000000001a */
.L_x_1:
[----:B------:R-:W-:Y:S05]  /*0a30*/  BSYNC.RECONVERGENT B0 ;  /* 0x0000000000007941 */ /* 0x000fea0003800200 */
.L_x_0:
[----:B------:R-:W0:Y:S01]  /*0a40*/  LDC.64 R4, c[0x0][0x390] ;  /* 0x0000e400ff047b82 */ /* 0x000e220000000a00 */
[----:B------:R-:W-:-:S04]  /*0a50*/  IMAD R3, R2, R0, R3 ;  /* 0x0000000002037224 */ /* 0x000fc800078e0203 */
[----:B0-----:R-:W-:-:S05]  /*0a60*/  IMAD.WIDE.U32 R2, R3, 0x4, R4 ;  /* 0x0000000403027825 */ /* 0x001fca00078e0004 */
[----:B------:R-:W-:Y:S01]  /*0a70*/  STG.E desc[UR6][R2.64], R26 ;  /* 0x0000001a02007986 */ /* 0x000fe2000c101906 */
[----:B------:R-:W-:Y:S05]  /*0a80*/  EXIT ;  /* 0x000000000000794d */ /* 0x000fea0003800000 */
.L_x_5:
[----:B------:R-:W-:-:S00]  /*0a90*/  BRA `(.L_x_5) ;  /* 0xfffffffc00fc7947 */ /* 0x000fc0000383ffff */
[----:B------:R-:W-:-:S00]  /*0aa0*/  NOP ;  /* 0x0000000000007918 */ /* 0x000fc00000000000 */
        /* <DEDUP_REMOVED lines=13> */
.L_x_6:


//--------------------- .nv.shared.reserved.0     --------------------------
	.section	.nv.shared.reserved.0,"aw",@nobits
	.weak		__nv_reservedSMEM_offset_0_alias
	.size		__nv_reservedSMEM_offset_0_alias, 0, 64
	.other		__nv_reservedSMEM_offset_0_alias,@"STO_CUDA_RESERVED_SHARED STV_DEFAULT"
__nv_reservedSMEM_offset_0_alias:
	.zero		0
	.zero		64


//--------------------- .nv.constant0._Z17MatrixMultElementPfS_S_i --------------------------
	.section	.nv.constant0._Z17MatrixMultElementPfS_S_i,"a",@progbits
	.sectionflags	@""
	.align	4
.nv.constant0._Z17MatrixMultElementPfS_S_i:
	.zero		924


//--------------------- SYMBOLS --------------------------

	.type		.nv.reservedSmem.offset0,@object
	.size		.nv.reservedSmem.offset0,0x4
